//
// Generated by NVIDIA NVVM Compiler
//
// Compiler Build ID: CL-36424714
// Cuda compilation tools, release 13.0, V13.0.88
// Based on NVVM 20.0.0
//

.version 9.0
.target sm_100
.address_size 64

	// .globl	default_function_kernel_1

.visible .entry default_function_kernel_1(
	.param .u64 .ptr .align 1 default_function_kernel_1_param_0,
	.param .u64 .ptr .align 1 default_function_kernel_1_param_1,
	.param .u64 .ptr .align 1 default_function_kernel_1_param_2
)
.maxntid 34
{
	.reg .b32 	%r<4>;
	.reg .b32 	%f<5>;
	.reg .b64 	%rd<11>;

	ld.param.u64 	%rd1, [default_function_kernel_1_param_0];
	ld.param.u64 	%rd2, [default_function_kernel_1_param_1];
	ld.param.u64 	%rd3, [default_function_kernel_1_param_2];
	cvta.to.global.u64 	%rd4, %rd1;
	cvta.to.global.u64 	%rd5, %rd3;
	cvta.to.global.u64 	%rd6, %rd2;
	mov.u32 	%r1, %ctaid.x;
	mov.u32 	%r2, %tid.x;
	mad.lo.s32 	%r3, %r1, 34, %r2;
	mul.wide.u32 	%rd7, %r3, 4;
	add.s64 	%rd8, %rd6, %rd7;
	ld.global.nc.f32 	%f1, [%rd8];
	add.s64 	%rd9, %rd5, %rd7;
	ld.global.nc.f32 	%f2, [%rd9];
	add.f32 	%f3, %f1, %f2;
	cos.approx.f32 	%f4, %f3;
	add.s64 	%rd10, %rd4, %rd7;
	st.global.f32 	[%rd10], %f4;
	ret;

}
	// .globl	default_function_kernel
.visible .entry default_function_kernel(
	.param .u64 .ptr .align 1 default_function_kernel_param_0,
	.param .u64 .ptr .align 1 default_function_kernel_param_1,
	.param .u64 .ptr .align 1 default_function_kernel_param_2
)
.maxntid 64
{
	.reg .pred 	%p<2>;
	.reg .b32 	%r<8>;
	.reg .b32 	%f<5>;
	.reg .b64 	%rd<11>;

	ld.param.u64 	%rd1, [default_function_kernel_param_0];
	ld.param.u64 	%rd2, [default_function_kernel_param_1];
	ld.param.u64 	%rd3, [default_function_kernel_param_2];
	mov.u32 	%r1, %ctaid.x;
	shl.b32 	%r3, %r1, 2;
	mov.u32 	%r2, %tid.x;
	shr.u32 	%r4, %r2, 4;
	or.b32  	%r5, %r3, %r4;
	setp.gt.u32 	%p1, %r5, 84;
	@%p1 bra 	$L__BB1_2;
	cvta.to.global.u64 	%rd4, %rd2;
	cvta.to.global.u64 	%rd5, %rd3;
	cvta.to.global.u64 	%rd6, %rd1;
	shl.b32 	%r6, %r1, 6;
	or.b32  	%r7, %r6, %r2;
	mul.wide.u32 	%rd7, %r7, 4;
	add.s64 	%rd8, %rd4, %rd7;
	ld.global.nc.f32 	%f1, [%rd8];
	add.s64 	%rd9, %rd5, %rd7;
	ld.global.nc.f32 	%f2, [%rd9];
	add.f32 	%f3, %f1, %f2;
	sqrt.rn.f32 	%f4, %f3;
	add.s64 	%rd10, %rd6, %rd7;
	st.global.f32 	[%rd10], %f4;
$L__BB1_2:
	ret;

}


// ===== COMPILED SASS (sm_100) =====

	.target	sm_100

	.elftype	@"ET_EXEC"


//--------------------- .note.nv.tkinfo           --------------------------
	.section	.note.nv.tkinfo,"",@"SHT_NOTE"
	.sectionflags	@"SHF_NOTE_NV_TKINFO"
	.tkinfo
        /*0018*/ 	.word	0x00000002
        /*0030*/ 	.string	""
        /*0030*/ 	.string	"ptxas"
        /*0030*/ 	.string	"Cuda compilation tools, release 13.0, V13.0.88"
        /*0030*/ 	.string	"Build cuda_13.0.r13.0/compiler.36424714_0"
        /*0030*/ 	.string	"-arch sm_100 -m 64 "



//--------------------- .note.nv.cuinfo           --------------------------
	.section	.note.nv.cuinfo,"",@"SHT_NOTE"
	.sectionflags	@"SHF_NOTE_NV_CUINFO"
        /*0018*/ 	.short	0x0002
        /*001a*/ 	.short	0x0064
        /*001c*/ 	.short	0x0082
	.zero		2


//--------------------- .nv.info                  --------------------------
	.section	.nv.info,"",@"SHT_CUDA_INFO"
	.align	4


	//----- nvinfo : EIATTR_REGCOUNT
	.align		4
        /*0000*/ 	.byte	0x04, 0x2f
        /*0002*/ 	.short	(.L_1 - .L_0)
	.align		4
.L_0:
        /*0004*/ 	.word	index@(default_function_kernel_1)
        /*0008*/ 	.word	0x0000000e


	//----- nvinfo : EIATTR_FRAME_SIZE
	.align		4
.L_1:
        /*000c*/ 	.byte	0x04, 0x11
        /*000e*/ 	.short	(.L_3 - .L_2)
	.align		4
.L_2:
        /*0010*/ 	.word	index@(default_function_kernel_1)
        /*0014*/ 	.word	0x00000000


	//----- nvinfo : EIATTR_REGCOUNT
	.align		4
.L_3:
        /*0018*/ 	.byte	0x04, 0x2f
        /*001a*/ 	.short	(.L_5 - .L_4)
	.align		4
.L_4:
        /*001c*/ 	.word	index@(default_function_kernel)
        /*0020*/ 	.word	0x0000000b


	//----- nvinfo : EIATTR_FRAME_SIZE
	.align		4
.L_5:
        /*0024*/ 	.byte	0x04, 0x11
        /*0026*/ 	.short	(.L_7 - .L_6)
	.align		4
.L_6:
        /*0028*/ 	.word	index@($__internal_0_$__cuda_sm20_sqrt_rn_f32_slowpath)
        /*002c*/ 	.word	0x00000000


	//----- nvinfo : EIATTR_FRAME_SIZE
	.align		4
.L_7:
        /*0030*/ 	.byte	0x04, 0x11
        /*0032*/ 	.short	(.L_9 - .L_8)
	.align		4
.L_8:
        /*0034*/ 	.word	index@(default_function_kernel)
        /*0038*/ 	.word	0x00000000


	//----- nvinfo : EIATTR_MIN_STACK_SIZE
	.align		4
.L_9:
        /*003c*/ 	.byte	0x04, 0x12
        /*003e*/ 	.short	(.L_11 - .L_10)
	.align		4
.L_10:
        /*0040*/ 	.word	index@(default_function_kernel)
        /*0044*/ 	.word	0x00000000


	//----- nvinfo : EIATTR_MIN_STACK_SIZE
	.align		4
.L_11:
        /*0048*/ 	.byte	0x04, 0x12
        /*004a*/ 	.short	(.L_13 - .L_12)
	.align		4
.L_12:
        /*004c*/ 	.word	index@(default_function_kernel_1)
        /*0050*/ 	.word	0x00000000
.L_13:


//--------------------- .nv.compat                --------------------------
	.section	.nv.compat,"",@"SHT_CUDA_COMPAT_INFO"
	.align	4
        /*0000*/ 	.byte	0x02, 0x09, 0x00, 0x00, 0x02, 0x02, 0x01, 0x00, 0x02, 0x05, 0x05, 0x00, 0x03, 0x07, 0x01, 0x01
        /*0010*/ 	.byte	0x02, 0x03, 0x00, 0x00, 0x02, 0x06, 0x01, 0x00, 0x04, 0x0b, 0x08, 0x00, 0x01, 0x00, 0x00, 0x00
        /*0020*/ 	.byte	0x00, 0x00, 0x00, 0x00


//--------------------- .nv.info.default_function_kernel --------------------------
	.section	.nv.info.default_function_kernel,"",@"SHT_CUDA_INFO"
	.sectionflags	@""
	.align	4


	//----- nvinfo : EIATTR_CUDA_API_VERSION
	.align		4
        /*0000*/ 	.byte	0x04, 0x37
        /*0002*/ 	.short	(.L_15 - .L_14)
.L_14:
        /*0004*/ 	.word	0x00000082


	//----- nvinfo : EIATTR_KPARAM_INFO
	.align		4
.L_15:
        /*0008*/ 	.byte	0x04, 0x17
        /*000a*/ 	.short	(.L_17 - .L_16)
.L_16:
        /*000c*/ 	.word	0x00000000
        /*0010*/ 	.short	0x0002
        /*0012*/ 	.short	0x0010
        /*0014*/ 	.byte	0x00, 0xf5, 0x21, 0x00


	//----- nvinfo : EIATTR_KPARAM_INFO
	.align		4
.L_17:
        /*0018*/ 	.byte	0x04, 0x17
        /*001a*/ 	.short	(.L_19 - .L_18)
.L_18:
        /*001c*/ 	.word	0x00000000
        /*0020*/ 	.short	0x0001
        /*0022*/ 	.short	0x0008
        /*0024*/ 	.byte	0x00, 0xf5, 0x21, 0x00


	//----- nvinfo : EIATTR_KPARAM_INFO
	.align		4
.L_19:
        /*0028*/ 	.byte	0x04, 0x17
        /*002a*/ 	.short	(.L_21 - .L_20)
.L_20:
        /*002c*/ 	.word	0x00000000
        /*0030*/ 	.short	0x0000
        /*0032*/ 	.short	0x0000
        /*0034*/ 	.byte	0x00, 0xf5, 0x21, 0x00


	//----- nvinfo : EIATTR_SPARSE_MMA_MASK
	.align		4
.L_21:
        /*0038*/ 	.byte	0x03, 0x50
        /*003a*/ 	.short	0x0000


	//----- nvinfo : EIATTR_MAXREG_COUNT
	.align		4
        /*003c*/ 	.byte	0x03, 0x1b
        /*003e*/ 	.short	0x00ff


	//----- nvinfo : EIATTR_MERCURY_ISA_VERSION
	.align		4
        /*0040*/ 	.byte	0x03, 0x5f
        /*0042*/ 	.short	0x0101


	//----- nvinfo : EIATTR_VRC_CTA_INIT_COUNT
	.align		4
        /*0044*/ 	.byte	0x02, 0x4a
	.zero		1
	.zero		1


	//----- nvinfo : EIATTR_EXIT_INSTR_OFFSETS
	.align		4
        /*0048*/ 	.byte	0x04, 0x1c
        /*004a*/ 	.short	(.L_23 - .L_22)


	//   ....[0]....
.L_22:
        /*004c*/ 	.word	0x00000070


	//   ....[1]....
        /*0050*/ 	.word	0x00000230


	//----- nvinfo : EIATTR_MAX_THREADS
	.align		4
.L_23:
        /*0054*/ 	.byte	0x04, 0x05
        /*0056*/ 	.short	(.L_25 - .L_24)
.L_24:
        /*0058*/ 	.word	0x00000040
        /*005c*/ 	.word	0x00000001
        /*0060*/ 	.word	0x00000001


	//----- nvinfo : EIATTR_CRS_STACK_SIZE
	.align		4
.L_25:
        /*0064*/ 	.byte	0x04, 0x1e
        /*0066*/ 	.short	(.L_27 - .L_26)
.L_26:
        /*0068*/ 	.word	0x00000000


	//----- nvinfo : EIATTR_CBANK_PARAM_SIZE
	.align		4
.L_27:
        /*006c*/ 	.byte	0x03, 0x19
        /*006e*/ 	.short	0x0018


	//----- nvinfo : EIATTR_PARAM_CBANK
	.align		4
        /*0070*/ 	.byte	0x04, 0x0a
        /*0072*/ 	.short	(.L_29 - .L_28)
	.align		4
.L_28:
        /*0074*/ 	.word	index@(.nv.constant0.default_function_kernel)
        /*0078*/ 	.short	0x0380
        /*007a*/ 	.short	0x0018


	//----- nvinfo : EIATTR_SW_WAR
	.align		4
.L_29:
        /*007c*/ 	.byte	0x04, 0x36
        /*007e*/ 	.short	(.L_31 - .L_30)
.L_30:
        /*0080*/ 	.word	0x00000008
.L_31:


//--------------------- .nv.info.default_function_kernel_1 --------------------------
	.section	.nv.info.default_function_kernel_1,"",@"SHT_CUDA_INFO"
	.sectionflags	@""
	.align	4


	//----- nvinfo : EIATTR_CUDA_API_VERSION
	.align		4
        /*0000*/ 	.byte	0x04, 0x37
        /*0002*/ 	.short	(.L_33 - .L_32)
.L_32:
        /*0004*/ 	.word	0x00000082


	//----- nvinfo : EIATTR_KPARAM_INFO
	.align		4
.L_33:
        /*0008*/ 	.byte	0x04, 0x17
        /*000a*/ 	.short	(.L_35 - .L_34)
.L_34:
        /*000c*/ 	.word	0x00000000
        /*0010*/ 	.short	0x0002
        /*0012*/ 	.short	0x0010
        /*0014*/ 	.byte	0x00, 0xf5, 0x21, 0x00


	//----- nvinfo : EIATTR_KPARAM_INFO
	.align		4
.L_35:
        /*0018*/ 	.byte	0x04, 0x17
        /*001a*/ 	.short	(.L_37 - .L_36)
.L_36:
        /*001c*/ 	.word	0x00000000
        /*0020*/ 	.short	0x0001
        /*0022*/ 	.short	0x0008
        /*0024*/ 	.byte	0x00, 0xf5, 0x21, 0x00


	//----- nvinfo : EIATTR_KPARAM_INFO
	.align		4
.L_37:
        /*0028*/ 	.byte	0x04, 0x17
        /*002a*/ 	.short	(.L_39 - .L_38)
.L_38:
        /*002c*/ 	.word	0x00000000
        /*0030*/ 	.short	0x0000
        /*0032*/ 	.short	0x0000
        /*0034*/ 	.byte	0x00, 0xf5, 0x21, 0x00


	//----- nvinfo : EIATTR_SPARSE_MMA_MASK
	.align		4
.L_39:
        /*0038*/ 	.byte	0x03, 0x50
        /*003a*/ 	.short	0x0000


	//----- nvinfo : EIATTR_MAXREG_COUNT
	.align		4
        /*003c*/ 	.byte	0x03, 0x1b
        /*003e*/ 	.short	0x00ff


	//----- nvinfo : EIATTR_MERCURY_ISA_VERSION
	.align		4
        /*0040*/ 	.byte	0x03, 0x5f
        /*0042*/ 	.short	0x0101


	//----- nvinfo : EIATTR_VRC_CTA_INIT_COUNT
	.align		4
        /*0044*/ 	.byte	0x02, 0x4a
	.zero		1
	.zero		1


	//----- nvinfo : EIATTR_EXIT_INSTR_OFFSETS
	.align		4
        /*0048*/ 	.byte	0x04, 0x1c
        /*004a*/ 	.short	(.L_41 - .L_40)


	//   ....[0]....
.L_40:
        /*004c*/ 	.word	0x00000110


	//----- nvinfo : EIATTR_MAX_THREADS
	.align		4
.L_41:
        /*0050*/ 	.byte	0x04, 0x05
        /*0052*/ 	.short	(.L_43 - .L_42)
.L_42:
        /*0054*/ 	.word	0x00000022
        /*0058*/ 	.word	0x00000001
        /*005c*/ 	.word	0x00000001


	//----- nvinfo : EIATTR_CBANK_PARAM_SIZE
	.align		4
.L_43:
        /*0060*/ 	.byte	0x03, 0x19
        /*0062*/ 	.short	0x0018


	//----- nvinfo : EIATTR_PARAM_CBANK
	.align		4
        /*0064*/ 	.byte	0x04, 0x0a
        /*0066*/ 	.short	(.L_45 - .L_44)
	.align		4
.L_44:
        /*0068*/ 	.word	index@(.nv.constant0.default_function_kernel_1)
        /*006c*/ 	.short	0x0380
        /*006e*/ 	.short	0x0018


	//----- nvinfo : EIATTR_SW_WAR
	.align		4
.L_45:
        /*0070*/ 	.byte	0x04, 0x36
        /*0072*/ 	.short	(.L_47 - .L_46)
.L_46:
        /*0074*/ 	.word	0x00000008
.L_47:


//--------------------- .nv.callgraph             --------------------------
	.section	.nv.callgraph,"",@"SHT_CUDA_CALLGRAPH"
	.align	4
	.sectionentsize	8
	.align		4
        /*0000*/ 	.word	0x00000000
	.align		4
        /*0004*/ 	.word	0xffffffff
	.align		4
        /*0008*/ 	.word	0x00000000
	.align		4
        /*000c*/ 	.word	0xfffffffe
	.align		4
        /*0010*/ 	.word	0x00000000
	.align		4
        /*0014*/ 	.word	0xfffffffd
	.align		4
        /*0018*/ 	.word	0x00000000
	.align		4
        /*001c*/ 	.word	0xfffffffc


//--------------------- .text.default_function_kernel --------------------------
	.section	.text.default_function_kernel,"ax",@progbits
	.align	128
        .global         default_function_kernel
        .type           default_function_kernel,@function
        .size           default_function_kernel,(.L_x_6 - default_function_kernel)
        .other          default_function_kernel,@"STO_CUDA_ENTRY STV_DEFAULT"
default_function_kernel:
.text.default_function_kernel:
[----:B------:R-:W-:Y:S01]  /*0000*/  LDC R1, c[0x0][0x37c] ;  /* 0x0000df00ff017b82 */ /* 0x000fe20000000800 */
[----:B------:R-:W0:Y:S07]  /*0010*/  S2R R2, SR_TID.X ;  /* 0x0000000000027919 */ /* 0x000e2e0000002100 */
[----:B------:R-:W1:Y:S02]  /*0020*/  S2UR UR4, SR_CTAID.X ;  /* 0x00000000000479c3 */ /* 0x000e640000002500 */
[----:B-1----:R-:W-:Y:S01]  /*0030*/  USHF.L.U32 UR5, UR4, 0x2, URZ ;  /* 0x0000000204057899 */ /* 0x002fe200080006ff */
[----:B0-----:R-:W-:-:S05]  /*0040*/  SHF.R.U32.HI R0, RZ, 0x4, R2 ;  /* 0x00000004ff007819 */ /* 0x001fca0000011602 */
[----:B------:R-:W-:-:S04]  /*0050*/  LOP3.LUT R0, R0, UR5, RZ, 0xfc, !PT ;  /* 0x0000000500007c12 */ /* 0x000fc8000f8efcff */
[----:B------:R-:W-:-:S13]  /*0060*/  ISETP.GT.U32.AND P0, PT, R0, 0x54, PT ;  /* 0x000000540000780c */ /* 0x000fda0003f04070 */
[----:B------:R-:W-:Y:S05]  /*0070*/  @P0 EXIT ;  /* 0x000000000000094d */ /* 0x000fea0003800000 */
[----:B------:R-:W0:Y:S01]  /*0080*/  LDC.64 R4, c[0x0][0x388] ;  /* 0x0000e200ff047b82 */ /* 0x000e220000000a00 */
[----:B------:R-:W1:Y:S01]  /*0090*/  LDCU.64 UR6, c[0x0][0x358] ;  /* 0x00006b00ff0677ac */ /* 0x000e620008000a00 */
[----:B------:R-:W-:-:S06]  /*00a0*/  USHF.L.U32 UR4, UR4, 0x6, URZ ;  /* 0x0000000604047899 */ /* 0x000fcc00080006ff */
[----:B------:R-:W2:Y:S01]  /*00b0*/  LDC.64 R6, c[0x0][0x390] ;  /* 0x0000e400ff067b82 */ /* 0x000ea20000000a00 */
[----:B------:R-:W-:-:S05]  /*00c0*/  LOP3.LUT R2, R2, UR4, RZ, 0xfc, !PT ;  /* 0x0000000402027c12 */ /* 0x000fca000f8efcff */
[----:B0-----:R-:W-:-:S06]  /*00d0*/  IMAD.WIDE.U32 R4, R2, 0x4, R4 ;  /* 0x0000000402047825 */ /* 0x001fcc00078e0004 */
[----:B-1----:R-:W3:Y:S01]  /*00e0*/  LDG.E.CONSTANT R4, desc[UR6][R4.64] ;  /* 0x0000000604047981 */ /* 0x002ee2000c1e9900 */
[----:B--2---:R-:W-:-:S06]  /*00f0*/  IMAD.WIDE.U32 R6, R2, 0x4, R6 ;  /* 0x0000000402067825 */ /* 0x004fcc00078e0006 */
[----:B------:R-:W3:Y:S01]  /*0100*/  LDG.E.CONSTANT R7, desc[UR6][R6.64] ;  /* 0x0000000606077981 */ /* 0x000ee2000c1e9900 */
[----:B------:R-:W-:Y:S01]  /*0110*/  BSSY.RECONVERGENT B0, `(.L_x_0) ;  /* 0x000000e000007945 */ /* 0x000fe20003800200 */
[----:B---3--:R-:W-:-:S05]  /*0120*/  FADD R0, R4, R7 ;  /* 0x0000000704007221 */ /* 0x008fca0000000000 */
[----:B------:R-:W-:Y:S01]  /*0130*/  IADD3 R8, PT, PT, R0, -0xd000000, RZ ;  /* 0xf300000000087810 */ /* 0x000fe20007ffe0ff */
[----:B------:R0:W1:Y:S03]  /*0140*/  MUFU.RSQ R3, R0 ;  /* 0x0000000000037308 */ /* 0x0000660000001400 */
[----:B------:R-:W-:-:S13]  /*0150*/  ISETP.GT.U32.AND P0, PT, R8, 0x727fffff, PT ;  /* 0x727fffff0800780c */ /* 0x000fda0003f04070 */
[----:B0-----:R-:W-:Y:S05]  /*0160*/  @!P0 BRA `(.L_x_1) ;  /* 0x0000000000108947 */ /* 0x001fea0003800000 */
[----:B------:R-:W-:-:S07]  /*0170*/  MOV R8, 0x190 ;  /* 0x0000019000087802 */ /* 0x000fce0000000f00 */
[----:B-1----:R-:W-:Y:S05]  /*0180*/  CALL.REL.NOINC `($__internal_0_$__cuda_sm20_sqrt_rn_f32_slowpath) ;  /* 0x00000000002c7944 */ /* 0x002fea0003c00000 */
[----:B------:R-:W-:Y:S01]  /*0190*/  MOV R7, R3 ;  /* 0x0000000300077202 */ /* 0x000fe20000000f00 */
[----:B------:R-:W-:Y:S06]  /*01a0*/  BRA `(.L_x_2) ;  /* 0x0000000000107947 */ /* 0x000fec0003800000 */
.L_x_1:
[----:B-1----:R-:W-:Y:S01]  /*01b0*/  FMUL.FTZ R7, R0, R3 ;  /* 0x0000000300077220 */ /* 0x002fe20000410000 */
[----:B------:R-:W-:-:S03]  /*01c0*/  FMUL.FTZ R3, R3, 0.5 ;  /* 0x3f00000003037820 */ /* 0x000fc60000410000 */
[----:B------:R-:W-:-:S04]  /*01d0*/  FFMA R0, -R7, R7, R0 ;  /* 0x0000000707007223 */ /* 0x000fc80000000100 */
[----:B------:R-:W-:-:S07]  /*01e0*/  FFMA R7, R0, R3, R7 ;  /* 0x0000000300077223 */ /* 0x000fce0000000007 */
.L_x_2:
[----:B------:R-:W-:Y:S05]  /*01f0*/  BSYNC.RECONVERGENT B0 ;  /* 0x0000000000007941 */ /* 0x000fea0003800200 */
.L_x_0:
[----:B------:R-:W0:Y:S02]  /*0200*/  LDC.64 R4, c[0x0][0x380] ;  /* 0x0000e000ff047b82 */ /* 0x000e240000000a00 */
[----:B0-----:R-:W-:-:S05]  /*0210*/  IMAD.WIDE.U32 R2, R2, 0x4, R4 ;  /* 0x0000000402027825 */ /* 0x001fca00078e0004 */
[----:B------:R-:W-:Y:S01]  /*0220*/  STG.E desc[UR6][R2.64], R7 ;  /* 0x0000000702007986 */ /* 0x000fe2000c101906 */
[----:B------:R-:W-:Y:S05]  /*0230*/  EXIT ;  /* 0x000000000000794d */ /* 0x000fea0003800000 */
        .weak           $__internal_0_$__cuda_sm20_sqrt_rn_f32_slowpath
        .type           $__internal_0_$__cuda_sm20_sqrt_rn_f32_slowpath,@function
        .size           $__internal_0_$__cuda_sm20_sqrt_rn_f32_slowpath,(.L_x_6 - $__internal_0_$__cuda_sm20_sqrt_rn_f32_slowpath)
$__internal_0_$__cuda_sm20_sqrt_rn_f32_slowpath:
[----:B------:R-:W-:-:S13]  /*0240*/  LOP3.LUT P0, RZ, R0, 0x7fffffff, RZ, 0xc0, !PT ;  /* 0x7fffffff00ff7812 */ /* 0x000fda000780c0ff */
[----:B------:R-:W-:Y:S01]  /*0250*/  @!P0 MOV R3, R0 ;  /* 0x0000000000038202 */ /* 0x000fe20000000f00 */
[----:B------:R-:W-:Y:S06]  /*0260*/  @!P0 BRA `(.L_x_3) ;  /* 0x0000000000408947 */ /* 0x000fec0003800000 */
[----:B------:R-:W-:-:S13]  /*0270*/  FSETP.GEU.FTZ.AND P0, PT, R0, RZ, PT ;  /* 0x000000ff0000720b */ /* 0x000fda0003f1e000 */
[----:B------:R-:W-:Y:S01]  /*0280*/  @!P0 MOV R3, 0x7fffffff ;  /* 0x7fffffff00038802 */ /* 0x000fe20000000f00 */
[----:B------:R-:W-:Y:S06]  /*0290*/  @!P0 BRA `(.L_x_3) ;  /* 0x0000000000348947 */ /* 0x000fec0003800000 */
[----:B------:R-:W-:-:S13]  /*02a0*/  FSETP.GTU.FTZ.AND P0, PT, |R0|, +INF , PT ;  /* 0x7f8000000000780b */ /* 0x000fda0003f1c200 */
[----:B------:R-:W-:Y:S01]  /*02b0*/  @P0 FADD.FTZ R3, R0, 1 ;  /* 0x3f80000000030421 */ /* 0x000fe20000010000 */
[----:B------:R-:W-:Y:S06]  /*02c0*/  @P0 BRA `(.L_x_3) ;  /* 0x0000000000280947 */ /* 0x000fec0003800000 */
[----:B------:R-:W-:-:S13]  /*02d0*/  FSETP.NEU.FTZ.AND P0, PT, |R0|, +INF , PT ;  /* 0x7f8000000000780b */ /* 0x000fda0003f1d200 */
[----:B------:R-:W-:-:S04]  /*02e0*/  @P0 FFMA R4, R0, 1.84467440737095516160e+19, RZ ;  /* 0x5f80000000040823 */ /* 0x000fc800000000ff */
[----:B------:R-:W0:Y:S02]  /*02f0*/  @P0 MUFU.RSQ R3, R4 ;  /* 0x0000000400030308 */ /* 0x000e240000001400 */
[----:B0-----:R-:W-:Y:S01]  /*0300*/  @P0 FMUL.FTZ R5, R4, R3 ;  /* 0x0000000304050220 */ /* 0x001fe20000410000 */
[----:B------:R-:W-:Y:S01]  /*0310*/  @P0 FMUL.FTZ R7, R3, 0.5 ;  /* 0x3f00000003070820 */ /* 0x000fe20000410000 */
[----:B------:R-:W-:Y:S02]  /*0320*/  @!P0 MOV R3, R0 ;  /* 0x0000000000038202 */ /* 0x000fe40000000f00 */
[----:B------:R-:W-:-:S04]  /*0330*/  @P0 FADD.FTZ R6, -R5, -RZ ;  /* 0x800000ff05060221 */ /* 0x000fc80000010100 */
[----:B------:R-:W-:-:S04]  /*0340*/  @P0 FFMA R6, R5, R6, R4 ;  /* 0x0000000605060223 */ /* 0x000fc80000000004 */
[----:B------:R-:W-:-:S04]  /*0350*/  @P0 FFMA R6, R6, R7, R5 ;  /* 0x0000000706060223 */ /* 0x000fc80000000005 */
[----:B------:R-:W-:-:S07]  /*0360*/  @P0 FMUL.FTZ R3, R6, 2.3283064365386962891e-10 ;  /* 0x2f80000006030820 */ /* 0x000fce0000410000 */
.L_x_3:
[----:B------:R-:W-:Y:S01]  /*0370*/  HFMA2 R5, -RZ, RZ, 0, 0 ;  /* 0x00000000ff057431 */ /* 0x000fe200000001ff */
[----:B------:R-:W-:-:S04]  /*0380*/  MOV R4, R8 ;  /* 0x0000000800047202 */ /* 0x000fc80000000f00 */
[----:B------:R-:W-:Y:S05]  /*0390*/  RET.REL.NODEC R4 `(default_function_kernel) ;  /* 0xfffffffc04187950 */ /* 0x000fea0003c3ffff */
.L_x_4:
[----:B------:R-:W-:-:S00]  /*03a0*/  BRA `(.L_x_4) ;  /* 0xfffffffc00fc7947 */ /* 0x000fc0000383ffff */
[----:B------:R-:W-:-:S00]  /*03b0*/  NOP ;  /* 0x0000000000007918 */ /* 0x000fc00000000000 */
        /* <DEDUP_REMOVED lines=12> */
.L_x_6:


//--------------------- .text.default_function_kernel_1 --------------------------
	.section	.text.default_function_kernel_1,"ax",@progbits
	.align	128
        .global         default_function_kernel_1
        .type           default_function_kernel_1,@function
        .size           default_function_kernel_1,(.L_x_8 - default_function_kernel_1)
        .other          default_function_kernel_1,@"STO_CUDA_ENTRY STV_DEFAULT"
default_function_kernel_1:
.text.default_function_kernel_1:
[----:B------:R-:W-:Y:S01]  /*0000*/  LDC R1, c[0x0][0x37c] ;  /* 0x0000df00ff017b82 */ /* 0x000fe20000000800 */
[----:B------:R-:W0:Y:S07]  /*0010*/  S2R R9, SR_CTAID.X ;  /* 0x0000000000097919 */ /* 0x000e2e0000002500 */
[----:B------:R-:W1:Y:S01]  /*0020*/  LDC.64 R2, c[0x0][0x388] ;  /* 0x0000e200ff027b82 */ /* 0x000e620000000a00 */
[----:B------:R-:W2:Y:S01]  /*0030*/  LDCU.64 UR4, c[0x0][0x358] ;  /* 0x00006b00ff0477ac */ /* 0x000ea20008000a00 */
[----:B------:R-:W0:Y:S06]  /*0040*/  S2R R0, SR_TID.X ;  /* 0x0000000000007919 */ /* 0x000e2c0000002100 */
[----:B------:R-:W3:Y:S08]  /*0050*/  LDC.64 R4, c[0x0][0x390] ;  /* 0x0000e400ff047b82 */ /* 0x000ef00000000a00 */
[----:B------:R-:W4:Y:S01]  /*0060*/  LDC.64 R6, c[0x0][0x380] ;  /* 0x0000e000ff067b82 */ /* 0x000f220000000a00 */
[----:B0-----:R-:W-:-:S04]  /*0070*/  IMAD R9, R9, 0x22, R0 ;  /* 0x0000002209097824 */ /* 0x001fc800078e0200 */
[----:B-1----:R-:W-:-:S04]  /*0080*/  IMAD.WIDE.U32 R2, R9, 0x4, R2 ;  /* 0x0000000409027825 */ /* 0x002fc800078e0002 */
[C---:B---3--:R-:W-:Y:S02]  /*0090*/  IMAD.WIDE.U32 R4, R9.reuse, 0x4, R4 ;  /* 0x0000000409047825 */ /* 0x048fe400078e0004 */
[----:B--2---:R-:W2:Y:S04]  /*00a0*/  LDG.E.CONSTANT R2, desc[UR4][R2.64] ;  /* 0x0000000402027981 */ /* 0x004ea8000c1e9900 */
[----:B------:R-:W2:Y:S01]  /*00b0*/  LDG.E.CONSTANT R5, desc[UR4][R4.64] ;  /* 0x0000000404057981 */ /* 0x000ea2000c1e9900 */
[----:B----4-:R-:W-:-:S04]  /*00c0*/  IMAD.WIDE.U32 R6, R9, 0x4, R6 ;  /* 0x0000000409067825 */ /* 0x010fc800078e0006 */
[----:B--2---:R-:W-:-:S04]  /*00d0*/  FADD R0, R2, R5 ;  /* 0x0000000502007221 */ /* 0x004fc80000000000 */
[----:B------:R-:W-:-:S04]  /*00e0*/  FMUL.RZ R0, R0, 0.15915493667125701904 ;  /* 0x3e22f98300007820 */ /* 0x000fc8000040c000 */
[----:B------:R-:W0:Y:S02]  /*00f0*/  MUFU.COS R11, R0 ;  /* 0x00000000000b7308 */ /* 0x000e240000000000 */
[----:B0-----:R-:W-:Y:S01]  /*0100*/  STG.E desc[UR4][R6.64], R11 ;  /* 0x0000000b06007986 */ /* 0x001fe2000c101904 */
[----:B------:R-:W-:Y:S05]  /*0110*/  EXIT ;  /* 0x000000000000794d */ /* 0x000fea0003800000 */
.L_x_5:
        /* <DEDUP_REMOVED lines=14> */
.L_x_8:


//--------------------- .nv.shared.reserved.0     --------------------------
	.section	.nv.shared.reserved.0,"aw",@nobits
	.weak		__nv_reservedSMEM_offset_0_alias
	.size		__nv_reservedSMEM_offset_0_alias, 0, 64
	.other		__nv_reservedSMEM_offset_0_alias,@"STO_CUDA_RESERVED_SHARED STV_DEFAULT"
__nv_reservedSMEM_offset_0_alias:
	.zero		0
	.zero		64


//--------------------- .nv.constant0.default_function_kernel --------------------------
	.section	.nv.constant0.default_function_kernel,"a",@progbits
	.sectionflags	@""
	.align	4
.nv.constant0.default_function_kernel:
	.zero		920


//--------------------- .nv.constant0.default_function_kernel_1 --------------------------
	.section	.nv.constant0.default_function_kernel_1,"a",@progbits
	.sectionflags	@""
	.align	4
.nv.constant0.default_function_kernel_1:
	.zero		920


//--------------------- SYMBOLS --------------------------

	.type		.nv.reservedSmem.offset0,@object
	.size		.nv.reservedSmem.offset0,0x4
